//
// Generated by NVIDIA NVVM Compiler
//
// Compiler Build ID: CL-36424714
// Cuda compilation tools, release 13.0, V13.0.88
// Based on NVVM 20.0.0
//

.version 9.0
.target sm_100
.address_size 64

	// .globl	_Z9addKernelPiPKiS1_

.visible .entry _Z9addKernelPiPKiS1_(
	.param .u64 .ptr .align 1 _Z9addKernelPiPKiS1__param_0,
	.param .u64 .ptr .align 1 _Z9addKernelPiPKiS1__param_1,
	.param .u64 .ptr .align 1 _Z9addKernelPiPKiS1__param_2
)
{
	.reg .b32 	%r<8>;
	.reg .b64 	%rd<11>;

	ld.param.u64 	%rd1, [_Z9addKernelPiPKiS1__param_0];
	ld.param.u64 	%rd2, [_Z9addKernelPiPKiS1__param_1];
	ld.param.u64 	%rd3, [_Z9addKernelPiPKiS1__param_2];
	cvta.to.global.u64 	%rd4, %rd1;
	cvta.to.global.u64 	%rd5, %rd3;
	cvta.to.global.u64 	%rd6, %rd2;
	mov.u32 	%r1, %ntid.x;
	mov.u32 	%r2, %ctaid.x;
	mov.u32 	%r3, %tid.x;
	mad.lo.s32 	%r4, %r1, %r2, %r3;
	mul.wide.s32 	%rd7, %r4, 4;
	add.s64 	%rd8, %rd6, %rd7;
	ld.global.u32 	%r5, [%rd8];
	add.s64 	%rd9, %rd5, %rd7;
	ld.global.u32 	%r6, [%rd9];
	add.s32 	%r7, %r6, %r5;
	add.s64 	%rd10, %rd4, %rd7;
	st.global.u32 	[%rd10], %r7;
	ret;

}


// ===== COMPILED SASS (sm_100) =====

	.target	sm_100

	.elftype	@"ET_EXEC"


//--------------------- .note.nv.tkinfo           --------------------------
	.section	.note.nv.tkinfo,"",@"SHT_NOTE"
	.sectionflags	@"SHF_NOTE_NV_TKINFO"
	.tkinfo
        /*0018*/ 	.word	0x00000002
        /*0030*/ 	.string	""
        /*0030*/ 	.string	"ptxas"
        /*0030*/ 	.string	"Cuda compilation tools, release 13.0, V13.0.88"
        /*0030*/ 	.string	"Build cuda_13.0.r13.0/compiler.36424714_0"
        /*0030*/ 	.string	"-arch sm_100 -m 64 "



//--------------------- .note.nv.cuinfo           --------------------------
	.section	.note.nv.cuinfo,"",@"SHT_NOTE"
	.sectionflags	@"SHF_NOTE_NV_CUINFO"
        /*0018*/ 	.short	0x0002
        /*001a*/ 	.short	0x0064
        /*001c*/ 	.short	0x0082
	.zero		2


//--------------------- .nv.info                  --------------------------
	.section	.nv.info,"",@"SHT_CUDA_INFO"
	.align	4


	//----- nvinfo : EIATTR_REGCOUNT
	.align		4
        /*0000*/ 	.byte	0x04, 0x2f
        /*0002*/ 	.short	(.L_1 - .L_0)
	.align		4
.L_0:
        /*0004*/ 	.word	index@(_Z9addKernelPiPKiS1_)
        /*0008*/ 	.word	0x0000000c


	//----- nvinfo : EIATTR_FRAME_SIZE
	.align		4
.L_1:
        /*000c*/ 	.byte	0x04, 0x11
        /*000e*/ 	.short	(.L_3 - .L_2)
	.align		4
.L_2:
        /*0010*/ 	.word	index@(_Z9addKernelPiPKiS1_)
        /*0014*/ 	.word	0x00000000


	//----- nvinfo : EIATTR_MIN_STACK_SIZE
	.align		4
.L_3:
        /*0018*/ 	.byte	0x04, 0x12
        /*001a*/ 	.short	(.L_5 - .L_4)
	.align		4
.L_4:
        /*001c*/ 	.word	index@(_Z9addKernelPiPKiS1_)
        /*0020*/ 	.word	0x00000000
.L_5:


//--------------------- .nv.compat                --------------------------
	.section	.nv.compat,"",@"SHT_CUDA_COMPAT_INFO"
	.align	4
        /*0000*/ 	.byte	0x02, 0x09, 0x00, 0x00, 0x02, 0x02, 0x01, 0x00, 0x02, 0x05, 0x05, 0x00, 0x03, 0x07, 0x01, 0x01
        /*0010*/ 	.byte	0x02, 0x03, 0x00, 0x00, 0x02, 0x06, 0x01, 0x00, 0x04, 0x0b, 0x08, 0x00, 0x09, 0x00, 0x00, 0x00
        /*0020*/ 	.byte	0x00, 0x00, 0x00, 0x00


//--------------------- .nv.info._Z9addKernelPiPKiS1_ --------------------------
	.section	.nv.info._Z9addKernelPiPKiS1_,"",@"SHT_CUDA_INFO"
	.sectionflags	@""
	.align	4


	//----- nvinfo : EIATTR_CUDA_API_VERSION
	.align		4
        /*0000*/ 	.byte	0x04, 0x37
        /*0002*/ 	.short	(.L_7 - .L_6)
.L_6:
        /*0004*/ 	.word	0x00000082


	//----- nvinfo : EIATTR_KPARAM_INFO
	.align		4
.L_7:
        /*0008*/ 	.byte	0x04, 0x17
        /*000a*/ 	.short	(.L_9 - .L_8)
.L_8:
        /*000c*/ 	.word	0x00000000
        /*0010*/ 	.short	0x0002
        /*0012*/ 	.short	0x0010
        /*0014*/ 	.byte	0x00, 0xf5, 0x21, 0x00


	//----- nvinfo : EIATTR_KPARAM_INFO
	.align		4
.L_9:
        /*0018*/ 	.byte	0x04, 0x17
        /*001a*/ 	.short	(.L_11 - .L_10)
.L_10:
        /*001c*/ 	.word	0x00000000
        /*0020*/ 	.short	0x0001
        /*0022*/ 	.short	0x0008
        /*0024*/ 	.byte	0x00, 0xf5, 0x21, 0x00


	//----- nvinfo : EIATTR_KPARAM_INFO
	.align		4
.L_11:
        /*0028*/ 	.byte	0x04, 0x17
        /*002a*/ 	.short	(.L_13 - .L_12)
.L_12:
        /*002c*/ 	.word	0x00000000
        /*0030*/ 	.short	0x0000
        /*0032*/ 	.short	0x0000
        /*0034*/ 	.byte	0x00, 0xf5, 0x21, 0x00


	//----- nvinfo : EIATTR_SPARSE_MMA_MASK
	.align		4
.L_13:
        /*0038*/ 	.byte	0x03, 0x50
        /*003a*/ 	.short	0x0000


	//----- nvinfo : EIATTR_MAXREG_COUNT
	.align		4
        /*003c*/ 	.byte	0x03, 0x1b
        /*003e*/ 	.short	0x00ff


	//----- nvinfo : EIATTR_MERCURY_ISA_VERSION
	.align		4
        /*0040*/ 	.byte	0x03, 0x5f
        /*0042*/ 	.short	0x0101


	//----- nvinfo : EIATTR_VRC_CTA_INIT_COUNT
	.align		4
        /*0044*/ 	.byte	0x02, 0x4a
	.zero		1
	.zero		1


	//----- nvinfo : EIATTR_EXIT_INSTR_OFFSETS
	.align		4
        /*0048*/ 	.byte	0x04, 0x1c
        /*004a*/ 	.short	(.L_15 - .L_14)


	//   ....[0]....
.L_14:
        /*004c*/ 	.word	0x00000100


	//----- nvinfo : EIATTR_CBANK_PARAM_SIZE
	.align		4
.L_15:
        /*0050*/ 	.byte	0x03, 0x19
        /*0052*/ 	.short	0x0018


	//----- nvinfo : EIATTR_PARAM_CBANK
	.align		4
        /*0054*/ 	.byte	0x04, 0x0a
        /*0056*/ 	.short	(.L_17 - .L_16)
	.align		4
.L_16:
        /*0058*/ 	.word	index@(.nv.constant0._Z9addKernelPiPKiS1_)
        /*005c*/ 	.short	0x0380
        /*005e*/ 	.short	0x0018


	//----- nvinfo : EIATTR_SW_WAR
	.align		4
.L_17:
        /*0060*/ 	.byte	0x04, 0x36
        /*0062*/ 	.short	(.L_19 - .L_18)
.L_18:
        /*0064*/ 	.word	0x00000008
.L_19:


//--------------------- .nv.callgraph             --------------------------
	.section	.nv.callgraph,"",@"SHT_CUDA_CALLGRAPH"
	.align	4
	.sectionentsize	8
	.align		4
        /*0000*/ 	.word	0x00000000
	.align		4
        /*0004*/ 	.word	0xffffffff
	.align		4
        /*0008*/ 	.word	0x00000000
	.align		4
        /*000c*/ 	.word	0xfffffffe
	.align		4
        /*0010*/ 	.word	0x00000000
	.align		4
        /*0014*/ 	.word	0xfffffffd
	.align		4
        /*0018*/ 	.word	0x00000000
	.align		4
        /*001c*/ 	.word	0xfffffffc


//--------------------- .text._Z9addKernelPiPKiS1_ --------------------------
	.section	.text._Z9addKernelPiPKiS1_,"ax",@progbits
	.align	128
        .global         _Z9addKernelPiPKiS1_
        .type           _Z9addKernelPiPKiS1_,@function
        .size           _Z9addKernelPiPKiS1_,(.L_x_1 - _Z9addKernelPiPKiS1_)
        .other          _Z9addKernelPiPKiS1_,@"STO_CUDA_ENTRY STV_DEFAULT"
_Z9addKernelPiPKiS1_:
.text._Z9addKernelPiPKiS1_:
[----:B------:R-:W-:Y:S01]  /*0000*/  LDC R1, c[0x0][0x37c] ;  /* 0x0000df00ff017b82 */ /* 0x000fe20000000800 */
[----:B------:R-:W0:Y:S07]  /*0010*/  S2R R9, SR_CTAID.X ;  /* 0x0000000000097919 */ /* 0x000e2e0000002500 */
[----:B------:R-:W1:Y:S01]  /*0020*/  LDC.64 R2, c[0x0][0x388] ;  /* 0x0000e200ff027b82 */ /* 0x000e620000000a00 */
[----:B------:R-:W0:Y:S01]  /*0030*/  LDCU UR6, c[0x0][0x360] ;  /* 0x00006c00ff0677ac */ /* 0x000e220008000800 */
[----:B------:R-:W0:Y:S01]  /*0040*/  S2R R0, SR_TID.X ;  /* 0x0000000000007919 */ /* 0x000e220000002100 */
[----:B------:R-:W2:Y:S05]  /*0050*/  LDCU.64 UR4, c[0x0][0x358] ;  /* 0x00006b00ff0477ac */ /* 0x000eaa0008000a00 */
[----:B------:R-:W3:Y:S08]  /*0060*/  LDC.64 R4, c[0x0][0x390] ;  /* 0x0000e400ff047b82 */ /* 0x000ef00000000a00 */
[----:B------:R-:W4:Y:S01]  /*0070*/  LDC.64 R6, c[0x0][0x380] ;  /* 0x0000e000ff067b82 */ /* 0x000f220000000a00 */
[----:B0-----:R-:W-:-:S04]  /*0080*/  IMAD R9, R9, UR6, R0 ;  /* 0x0000000609097c24 */ /* 0x001fc8000f8e0200 */
[----:B-1----:R-:W-:-:S04]  /*0090*/  IMAD.WIDE R2, R9, 0x4, R2 ;  /* 0x0000000409027825 */ /* 0x002fc800078e0202 */
[C---:B---3--:R-:W-:Y:S02]  /*00a0*/  IMAD.WIDE R4, R9.reuse, 0x4, R4 ;  /* 0x0000000409047825 */ /* 0x048fe400078e0204 */
[----:B--2---:R-:W2:Y:S04]  /*00b0*/  LDG.E R2, desc[UR4][R2.64] ;  /* 0x0000000402027981 */ /* 0x004ea8000c1e1900 */
[----:B------:R-:W2:Y:S01]  /*00c0*/  LDG.E R5, desc[UR4][R4.64] ;  /* 0x0000000404057981 */ /* 0x000ea2000c1e1900 */
[----:B----4-:R-:W-:Y:S01]  /*00d0*/  IMAD.WIDE R6, R9, 0x4, R6 ;  /* 0x0000000409067825 */ /* 0x010fe200078e0206 */
[----:B--2---:R-:W-:-:S05]  /*00e0*/  IADD3 R9, PT, PT, R2, R5, RZ ;  /* 0x0000000502097210 */ /* 0x004fca0007ffe0ff */
[----:B------:R-:W-:Y:S01]  /*00f0*/  STG.E desc[UR4][R6.64], R9 ;  /* 0x0000000906007986 */ /* 0x000fe2000c101904 */
[----:B------:R-:W-:Y:S05]  /*0100*/  EXIT ;  /* 0x000000000000794d */ /* 0x000fea0003800000 */
.L_x_0:
[----:B------:R-:W-:-:S00]  /*0110*/  BRA `(.L_x_0) ;  /* 0xfffffffc00fc7947 */ /* 0x000fc0000383ffff */
[----:B------:R-:W-:-:S00]  /*0120*/  NOP ;  /* 0x0000000000007918 */ /* 0x000fc00000000000 */
        /* <DEDUP_REMOVED lines=13> */
.L_x_1:


//--------------------- .nv.shared.reserved.0     --------------------------
	.section	.nv.shared.reserved.0,"aw",@nobits
	.weak		__nv_reservedSMEM_offset_0_alias
	.size		__nv_reservedSMEM_offset_0_alias, 0, 64
	.other		__nv_reservedSMEM_offset_0_alias,@"STO_CUDA_RESERVED_SHARED STV_DEFAULT"
__nv_reservedSMEM_offset_0_alias:
	.zero		0
	.zero		64


//--------------------- .nv.constant0._Z9addKernelPiPKiS1_ --------------------------
	.section	.nv.constant0._Z9addKernelPiPKiS1_,"a",@progbits
	.sectionflags	@""
	.align	4
.nv.constant0._Z9addKernelPiPKiS1_:
	.zero		920


//--------------------- SYMBOLS --------------------------

	.type		.nv.reservedSmem.offset0,@object
	.size		.nv.reservedSmem.offset0,0x4
